//
// Generated by NVIDIA NVVM Compiler
//
// Compiler Build ID: CL-36424714
// Cuda compilation tools, release 13.0, V13.0.88
// Based on NVVM 20.0.0
//

.version 9.0
.target sm_100
.address_size 64

	// .globl	getHnew

.visible .entry getHnew(
	.param .u64 .ptr .align 1 getHnew_param_0,
	.param .u64 .ptr .align 1 getHnew_param_1,
	.param .u32 getHnew_param_2,
	.param .u32 getHnew_param_3,
	.param .u32 getHnew_param_4,
	.param .u32 getHnew_param_5,
	.param .u32 getHnew_param_6,
	.param .u32 getHnew_param_7,
	.param .u32 getHnew_param_8,
	.param .u32 getHnew_param_9,
	.param .u32 getHnew_param_10,
	.param .u32 getHnew_param_11,
	.param .u32 getHnew_param_12,
	.param .u32 getHnew_param_13,
	.param .u32 getHnew_param_14
)
{
	.reg .pred 	%p<12>;
	.reg .b32 	%r<41>;
	.reg .b32 	%f<3>;
	.reg .b64 	%rd<50>;

	ld.param.u64 	%rd16, [getHnew_param_0];
	ld.param.u64 	%rd17, [getHnew_param_1];
	ld.param.u32 	%r1, [getHnew_param_2];
	ld.param.u32 	%r2, [getHnew_param_3];
	ld.param.u32 	%r3, [getHnew_param_4];
	ld.param.u32 	%r4, [getHnew_param_5];
	ld.param.u32 	%r5, [getHnew_param_6];
	ld.param.s32 	%rd5, [getHnew_param_7];
	ld.param.u32 	%r12, [getHnew_param_8];
	ld.param.u32 	%r7, [getHnew_param_9];
	ld.param.u32 	%r8, [getHnew_param_10];
	ld.param.u32 	%r9, [getHnew_param_11];
	ld.param.u32 	%r10, [getHnew_param_12];
	ld.param.u32 	%r11, [getHnew_param_14];
	cvta.to.global.u64 	%rd1, %rd16;
	cvta.to.global.u64 	%rd2, %rd17;
	mov.u32 	%r13, %ctaid.x;
	mov.u32 	%r14, %ntid.x;
	mov.u32 	%r15, %tid.x;
	mad.lo.s32 	%r16, %r13, %r14, %r15;
	cvt.u64.u32 	%rd3, %r16;
	mov.u32 	%r17, %ctaid.y;
	mov.u32 	%r18, %ntid.y;
	mov.u32 	%r19, %tid.y;
	mad.lo.s32 	%r20, %r17, %r18, %r19;
	cvt.u64.u32 	%rd4, %r20;
	setp.ge.s64 	%p1, %rd3, %rd5;
	setp.ge.s32 	%p2, %r20, %r12;
	or.pred  	%p3, %p1, %p2;
	@%p3 bra 	$L__BB0_2;
	cvt.u64.u32 	%rd18, %r12;
	mad.lo.s64 	%rd19, %rd18, %rd3, %rd4;
	shl.b64 	%rd20, %rd19, 3;
	add.s64 	%rd21, %rd2, %rd20;
	mov.b32 	%r22, 0;
	st.global.u32 	[%rd21], %r22;
	st.global.u32 	[%rd21+4], %r22;
$L__BB0_2:
	setp.ge.s64 	%p4, %rd3, %rd5;
	@%p4 bra 	$L__BB0_14;
	cvt.s64.s32 	%rd22, %r4;
	add.s64 	%rd6, %rd22, %rd3;
	or.b64  	%rd23, %rd6, %rd5;
	and.b64  	%rd24, %rd23, -4294967296;
	setp.ne.s64 	%p5, %rd24, 0;
	@%p5 bra 	$L__BB0_5;
	cvt.u32.u64 	%r23, %rd5;
	cvt.u32.u64 	%r24, %rd6;
	rem.u32 	%r25, %r24, %r23;
	cvt.u64.u32 	%rd48, %r25;
	bra.uni 	$L__BB0_6;
$L__BB0_5:
	rem.s64 	%rd48, %rd6, %rd5;
$L__BB0_6:
	cvt.u32.u64 	%r26, %rd4;
	setp.ge.s32 	%p6, %r26, %r12;
	cvt.s64.s32 	%rd25, %r7;
	setp.ge.s64 	%p7, %rd48, %rd25;
	or.pred  	%p8, %p6, %p7;
	@%p8 bra 	$L__BB0_14;
	cvt.s64.s32 	%rd26, %r5;
	add.s64 	%rd10, %rd26, %rd4;
	cvt.u64.u32 	%rd11, %r12;
	and.b64  	%rd27, %rd10, -4294967296;
	setp.ne.s64 	%p9, %rd27, 0;
	@%p9 bra 	$L__BB0_9;
	cvt.u32.u64 	%r27, %rd11;
	cvt.u32.u64 	%r28, %rd10;
	rem.u32 	%r29, %r28, %r27;
	cvt.u64.u32 	%rd49, %r29;
	bra.uni 	$L__BB0_10;
$L__BB0_9:
	rem.s64 	%rd49, %rd10, %rd11;
$L__BB0_10:
	cvt.s64.s32 	%rd15, %r8;
	setp.ge.s64 	%p10, %rd49, %rd15;
	@%p10 bra 	$L__BB0_14;
	setp.eq.s32 	%p11, %r11, 0;
	@%p11 bra 	$L__BB0_13;
	mul.lo.s32 	%r30, %r9, %r3;
	mad.lo.s32 	%r31, %r9, %r2, %r1;
	mad.lo.s32 	%r32, %r30, %r10, %r31;
	mul.lo.s32 	%r33, %r8, %r7;
	mul.lo.s32 	%r34, %r33, %r32;
	cvt.s64.s32 	%rd28, %r34;
	add.s32 	%r35, %r7, -1;
	cvt.s64.s32 	%rd29, %r35;
	sub.s64 	%rd30, %rd29, %rd48;
	not.b64 	%rd31, %rd49;
	add.s64 	%rd32, %rd28, %rd15;
	mad.lo.s64 	%rd33, %rd30, %rd15, %rd32;
	add.s64 	%rd34, %rd33, %rd31;
	shl.b64 	%rd35, %rd34, 2;
	add.s64 	%rd36, %rd1, %rd35;
	ld.global.f32 	%f1, [%rd36];
	mad.lo.s64 	%rd37, %rd11, %rd3, %rd4;
	shl.b64 	%rd38, %rd37, 3;
	add.s64 	%rd39, %rd2, %rd38;
	st.global.f32 	[%rd39], %f1;
	bra.uni 	$L__BB0_14;
$L__BB0_13:
	mul.lo.s32 	%r36, %r9, %r3;
	mad.lo.s32 	%r37, %r9, %r2, %r1;
	mad.lo.s32 	%r38, %r36, %r10, %r37;
	mul.lo.s32 	%r39, %r8, %r7;
	mul.lo.s32 	%r40, %r39, %r38;
	cvt.s64.s32 	%rd40, %r40;
	mad.lo.s64 	%rd41, %rd48, %rd15, %rd40;
	add.s64 	%rd42, %rd41, %rd49;
	shl.b64 	%rd43, %rd42, 2;
	add.s64 	%rd44, %rd1, %rd43;
	ld.global.f32 	%f2, [%rd44];
	mad.lo.s64 	%rd45, %rd11, %rd3, %rd4;
	shl.b64 	%rd46, %rd45, 3;
	add.s64 	%rd47, %rd2, %rd46;
	st.global.f32 	[%rd47], %f2;
$L__BB0_14:
	ret;

}


// ===== COMPILED SASS (sm_100) =====

	.target	sm_100

	.elftype	@"ET_EXEC"


//--------------------- .note.nv.tkinfo           --------------------------
	.section	.note.nv.tkinfo,"",@"SHT_NOTE"
	.sectionflags	@"SHF_NOTE_NV_TKINFO"
	.tkinfo
        /*0018*/ 	.word	0x00000002
        /*0030*/ 	.string	""
        /*0030*/ 	.string	"ptxas"
        /*0030*/ 	.string	"Cuda compilation tools, release 13.0, V13.0.88"
        /*0030*/ 	.string	"Build cuda_13.0.r13.0/compiler.36424714_0"
        /*0030*/ 	.string	"-arch sm_100 -m 64 "



//--------------------- .note.nv.cuinfo           --------------------------
	.section	.note.nv.cuinfo,"",@"SHT_NOTE"
	.sectionflags	@"SHF_NOTE_NV_CUINFO"
        /*0018*/ 	.short	0x0002
        /*001a*/ 	.short	0x0064
        /*001c*/ 	.short	0x0082
	.zero		2


//--------------------- .nv.info                  --------------------------
	.section	.nv.info,"",@"SHT_CUDA_INFO"
	.align	4


	//----- nvinfo : EIATTR_REGCOUNT
	.align		4
        /*0000*/ 	.byte	0x04, 0x2f
        /*0002*/ 	.short	(.L_1 - .L_0)
	.align		4
.L_0:
        /*0004*/ 	.word	index@(getHnew)
        /*0008*/ 	.word	0x0000001a


	//----- nvinfo : EIATTR_FRAME_SIZE
	.align		4
.L_1:
        /*000c*/ 	.byte	0x04, 0x11
        /*000e*/ 	.short	(.L_3 - .L_2)
	.align		4
.L_2:
        /*0010*/ 	.word	index@($__internal_0_$__cuda_sm20_rem_s64)
        /*0014*/ 	.word	0x00000000


	//----- nvinfo : EIATTR_FRAME_SIZE
	.align		4
.L_3:
        /*0018*/ 	.byte	0x04, 0x11
        /*001a*/ 	.short	(.L_5 - .L_4)
	.align		4
.L_4:
        /*001c*/ 	.word	index@(getHnew)
        /*0020*/ 	.word	0x00000000


	//----- nvinfo : EIATTR_MIN_STACK_SIZE
	.align		4
.L_5:
        /*0024*/ 	.byte	0x04, 0x12
        /*0026*/ 	.short	(.L_7 - .L_6)
	.align		4
.L_6:
        /*0028*/ 	.word	index@(getHnew)
        /*002c*/ 	.word	0x00000000
.L_7:


//--------------------- .nv.compat                --------------------------
	.section	.nv.compat,"",@"SHT_CUDA_COMPAT_INFO"
	.align	4
        /*0000*/ 	.byte	0x02, 0x09, 0x00, 0x00, 0x02, 0x02, 0x01, 0x00, 0x02, 0x05, 0x05, 0x00, 0x03, 0x07, 0x01, 0x01
        /*0010*/ 	.byte	0x02, 0x03, 0x00, 0x00, 0x02, 0x06, 0x01, 0x00, 0x04, 0x0b, 0x08, 0x00, 0x09, 0x00, 0x00, 0x00
        /*0020*/ 	.byte	0x00, 0x00, 0x00, 0x00


//--------------------- .nv.info.getHnew          --------------------------
	.section	.nv.info.getHnew,"",@"SHT_CUDA_INFO"
	.sectionflags	@""
	.align	4


	//----- nvinfo : EIATTR_CUDA_API_VERSION
	.align		4
        /*0000*/ 	.byte	0x04, 0x37
        /*0002*/ 	.short	(.L_9 - .L_8)
.L_8:
        /*0004*/ 	.word	0x00000082


	//----- nvinfo : EIATTR_KPARAM_INFO
	.align		4
.L_9:
        /*0008*/ 	.byte	0x04, 0x17
        /*000a*/ 	.short	(.L_11 - .L_10)
.L_10:
        /*000c*/ 	.word	0x00000000
        /*0010*/ 	.short	0x000e
        /*0012*/ 	.short	0x0040
        /*0014*/ 	.byte	0x00, 0xf0, 0x11, 0x00


	//----- nvinfo : EIATTR_KPARAM_INFO
	.align		4
.L_11:
        /*0018*/ 	.byte	0x04, 0x17
        /*001a*/ 	.short	(.L_13 - .L_12)
.L_12:
        /*001c*/ 	.word	0x00000000
        /*0020*/ 	.short	0x000d
        /*0022*/ 	.short	0x003c
        /*0024*/ 	.byte	0x00, 0xf0, 0x11, 0x00


	//----- nvinfo : EIATTR_KPARAM_INFO
	.align		4
.L_13:
        /*0028*/ 	.byte	0x04, 0x17
        /*002a*/ 	.short	(.L_15 - .L_14)
.L_14:
        /*002c*/ 	.word	0x00000000
        /*0030*/ 	.short	0x000c
        /*0032*/ 	.short	0x0038
        /*0034*/ 	.byte	0x00, 0xf0, 0x11, 0x00


	//----- nvinfo : EIATTR_KPARAM_INFO
	.align		4
.L_15:
        /*0038*/ 	.byte	0x04, 0x17
        /*003a*/ 	.short	(.L_17 - .L_16)
.L_16:
        /*003c*/ 	.word	0x00000000
        /*0040*/ 	.short	0x000b
        /*0042*/ 	.short	0x0034
        /*0044*/ 	.byte	0x00, 0xf0, 0x11, 0x00


	//----- nvinfo : EIATTR_KPARAM_INFO
	.align		4
.L_17:
        /*0048*/ 	.byte	0x04, 0x17
        /*004a*/ 	.short	(.L_19 - .L_18)
.L_18:
        /*004c*/ 	.word	0x00000000
        /*0050*/ 	.short	0x000a
        /*0052*/ 	.short	0x0030
        /*0054*/ 	.byte	0x00, 0xf0, 0x11, 0x00


	//----- nvinfo : EIATTR_KPARAM_INFO
	.align		4
.L_19:
        /*0058*/ 	.byte	0x04, 0x17
        /*005a*/ 	.short	(.L_21 - .L_20)
.L_20:
        /*005c*/ 	.word	0x00000000
        /*0060*/ 	.short	0x0009
        /*0062*/ 	.short	0x002c
        /*0064*/ 	.byte	0x00, 0xf0, 0x11, 0x00


	//----- nvinfo : EIATTR_KPARAM_INFO
	.align		4
.L_21:
        /*0068*/ 	.byte	0x04, 0x17
        /*006a*/ 	.short	(.L_23 - .L_22)
.L_22:
        /*006c*/ 	.word	0x00000000
        /*0070*/ 	.short	0x0008
        /*0072*/ 	.short	0x0028
        /*0074*/ 	.byte	0x00, 0xf0, 0x11, 0x00


	//----- nvinfo : EIATTR_KPARAM_INFO
	.align		4
.L_23:
        /*0078*/ 	.byte	0x04, 0x17
        /*007a*/ 	.short	(.L_25 - .L_24)
.L_24:
        /*007c*/ 	.word	0x00000000
        /*0080*/ 	.short	0x0007
        /*0082*/ 	.short	0x0024
        /*0084*/ 	.byte	0x00, 0xf0, 0x11, 0x00


	//----- nvinfo : EIATTR_KPARAM_INFO
	.align		4
.L_25:
        /*0088*/ 	.byte	0x04, 0x17
        /*008a*/ 	.short	(.L_27 - .L_26)
.L_26:
        /*008c*/ 	.word	0x00000000
        /*0090*/ 	.short	0x0006
        /*0092*/ 	.short	0x0020
        /*0094*/ 	.byte	0x00, 0xf0, 0x11, 0x00


	//----- nvinfo : EIATTR_KPARAM_INFO
	.align		4
.L_27:
        /*0098*/ 	.byte	0x04, 0x17
        /*009a*/ 	.short	(.L_29 - .L_28)
.L_28:
        /*009c*/ 	.word	0x00000000
        /*00a0*/ 	.short	0x0005
        /*00a2*/ 	.short	0x001c
        /*00a4*/ 	.byte	0x00, 0xf0, 0x11, 0x00


	//----- nvinfo : EIATTR_KPARAM_INFO
	.align		4
.L_29:
        /*00a8*/ 	.byte	0x04, 0x17
        /*00aa*/ 	.short	(.L_31 - .L_30)
.L_30:
        /*00ac*/ 	.word	0x00000000
        /*00b0*/ 	.short	0x0004
        /*00b2*/ 	.short	0x0018
        /*00b4*/ 	.byte	0x00, 0xf0, 0x11, 0x00


	//----- nvinfo : EIATTR_KPARAM_INFO
	.align		4
.L_31:
        /*00b8*/ 	.byte	0x04, 0x17
        /*00ba*/ 	.short	(.L_33 - .L_32)
.L_32:
        /*00bc*/ 	.word	0x00000000
        /*00c0*/ 	.short	0x0003
        /*00c2*/ 	.short	0x0014
        /*00c4*/ 	.byte	0x00, 0xf0, 0x11, 0x00


	//----- nvinfo : EIATTR_KPARAM_INFO
	.align		4
.L_33:
        /*00c8*/ 	.byte	0x04, 0x17
        /*00ca*/ 	.short	(.L_35 - .L_34)
.L_34:
        /*00cc*/ 	.word	0x00000000
        /*00d0*/ 	.short	0x0002
        /*00d2*/ 	.short	0x0010
        /*00d4*/ 	.byte	0x00, 0xf0, 0x11, 0x00


	//----- nvinfo : EIATTR_KPARAM_INFO
	.align		4
.L_35:
        /*00d8*/ 	.byte	0x04, 0x17
        /*00da*/ 	.short	(.L_37 - .L_36)
.L_36:
        /*00dc*/ 	.word	0x00000000
        /*00e0*/ 	.short	0x0001
        /*00e2*/ 	.short	0x0008
        /*00e4*/ 	.byte	0x00, 0xf5, 0x21, 0x00


	//----- nvinfo : EIATTR_KPARAM_INFO
	.align		4
.L_37:
        /*00e8*/ 	.byte	0x04, 0x17
        /*00ea*/ 	.short	(.L_39 - .L_38)
.L_38:
        /*00ec*/ 	.word	0x00000000
        /*00f0*/ 	.short	0x0000
        /*00f2*/ 	.short	0x0000
        /*00f4*/ 	.byte	0x00, 0xf5, 0x21, 0x00


	//----- nvinfo : EIATTR_SPARSE_MMA_MASK
	.align		4
.L_39:
        /*00f8*/ 	.byte	0x03, 0x50
        /*00fa*/ 	.short	0x0000


	//----- nvinfo : EIATTR_MAXREG_COUNT
	.align		4
        /*00fc*/ 	.byte	0x03, 0x1b
        /*00fe*/ 	.short	0x00ff


	//----- nvinfo : EIATTR_MERCURY_ISA_VERSION
	.align		4
        /*0100*/ 	.byte	0x03, 0x5f
        /*0102*/ 	.short	0x0101


	//----- nvinfo : EIATTR_VRC_CTA_INIT_COUNT
	.align		4
        /*0104*/ 	.byte	0x02, 0x4a
	.zero		1
	.zero		1


	//----- nvinfo : EIATTR_EXIT_INSTR_OFFSETS
	.align		4
        /*0108*/ 	.byte	0x04, 0x1c
        /*010a*/ 	.short	(.L_41 - .L_40)


	//   ....[0]....
.L_40:
        /*010c*/ 	.word	0x000001d0


	//   ....[1]....
        /*0110*/ 	.word	0x00000460


	//   ....[2]....
        /*0114*/ 	.word	0x000006a0


	//   ....[3]....
        /*0118*/ 	.word	0x000008f0


	//   ....[4]....
        /*011c*/ 	.word	0x00000ad0


	//----- nvinfo : EIATTR_CRS_STACK_SIZE
	.align		4
.L_41:
        /*0120*/ 	.byte	0x04, 0x1e
        /*0122*/ 	.short	(.L_43 - .L_42)
.L_42:
        /*0124*/ 	.word	0x00000000


	//----- nvinfo : EIATTR_CBANK_PARAM_SIZE
	.align		4
.L_43:
        /*0128*/ 	.byte	0x03, 0x19
        /*012a*/ 	.short	0x0044


	//----- nvinfo : EIATTR_PARAM_CBANK
	.align		4
        /*012c*/ 	.byte	0x04, 0x0a
        /*012e*/ 	.short	(.L_45 - .L_44)
	.align		4
.L_44:
        /*0130*/ 	.word	index@(.nv.constant0.getHnew)
        /*0134*/ 	.short	0x0380
        /*0136*/ 	.short	0x0044


	//----- nvinfo : EIATTR_SW_WAR
	.align		4
.L_45:
        /*0138*/ 	.byte	0x04, 0x36
        /*013a*/ 	.short	(.L_47 - .L_46)
.L_46:
        /*013c*/ 	.word	0x00000008
.L_47:


//--------------------- .nv.callgraph             --------------------------
	.section	.nv.callgraph,"",@"SHT_CUDA_CALLGRAPH"
	.align	4
	.sectionentsize	8
	.align		4
        /*0000*/ 	.word	0x00000000
	.align		4
        /*0004*/ 	.word	0xffffffff
	.align		4
        /*0008*/ 	.word	0x00000000
	.align		4
        /*000c*/ 	.word	0xfffffffe
	.align		4
        /*0010*/ 	.word	0x00000000
	.align		4
        /*0014*/ 	.word	0xfffffffd
	.align		4
        /*0018*/ 	.word	0x00000000
	.align		4
        /*001c*/ 	.word	0xfffffffc


//--------------------- .text.getHnew             --------------------------
	.section	.text.getHnew,"ax",@progbits
	.align	128
        .global         getHnew
        .type           getHnew,@function
        .size           getHnew,(.L_x_10 - getHnew)
        .other          getHnew,@"STO_CUDA_ENTRY STV_DEFAULT"
getHnew:
.text.getHnew:
[----:B------:R-:W-:Y:S01]  /*0000*/  LDC R1, c[0x0][0x37c] ;  /* 0x0000df00ff017b82 */ /* 0x000fe20000000800 */
[----:B------:R-:W0:Y:S07]  /*0010*/  S2R R0, SR_TID.X ;  /* 0x0000000000007919 */ /* 0x000e2e0000002100 */
[----:B------:R-:W0:Y:S01]  /*0020*/  LDC R9, c[0x0][0x360] ;  /* 0x0000d800ff097b82 */ /* 0x000e220000000800 */
[----:B------:R-:W1:Y:S01]  /*0030*/  LDCU UR6, c[0x0][0x3a4] ;  /* 0x00007480ff0677ac */ /* 0x000e620008000800 */
[----:B------:R-:W-:Y:S01]  /*0040*/  BSSY.RECONVERGENT B0, `(.L_x_0) ;  /* 0x0000018000007945 */ /* 0x000fe20003800200 */
[----:B------:R-:W2:Y:S01]  /*0050*/  S2R R3, SR_TID.Y ;  /* 0x0000000000037919 */ /* 0x000ea20000002200 */
[----:B------:R-:W3:Y:S04]  /*0060*/  LDCU UR7, c[0x0][0x3a8] ;  /* 0x00007500ff0777ac */ /* 0x000ee80008000800 */
[----:B------:R-:W0:Y:S01]  /*0070*/  S2UR UR4, SR_CTAID.X ;  /* 0x00000000000479c3 */ /* 0x000e220000002500 */
[----:B------:R-:W4:Y:S07]  /*0080*/  LDCU.64 UR10, c[0x0][0x358] ;  /* 0x00006b00ff0a77ac */ /* 0x000f2e0008000a00 */
[----:B------:R-:W2:Y:S08]  /*0090*/  S2UR UR5, SR_CTAID.Y ;  /* 0x00000000000579c3 */ /* 0x000eb00000002600 */
[----:B------:R-:W2:Y:S01]  /*00a0*/  LDC R2, c[0x0][0x364] ;  /* 0x0000d900ff027b82 */ /* 0x000ea20000000800 */
[----:B0-----:R-:W-:-:S05]  /*00b0*/  IMAD R9, R9, UR4, R0 ;  /* 0x0000000409097c24 */ /* 0x001fca000f8e0200 */
[----:B-1----:R-:W-:Y:S01]  /*00c0*/  ISETP.GE.U32.AND P1, PT, R9, UR6, PT ;  /* 0x0000000609007c0c */ /* 0x002fe2000bf26070 */
[----:B--2---:R-:W-:Y:S01]  /*00d0*/  IMAD R2, R2, UR5, R3 ;  /* 0x0000000502027c24 */ /* 0x004fe2000f8e0203 */
[----:B------:R-:W-:-:S04]  /*00e0*/  USHF.R.S32.HI UR5, URZ, 0x1f, UR6 ;  /* 0x0000001fff057899 */ /* 0x000fc80008011406 */
[----:B---3--:R-:W-:-:S04]  /*00f0*/  ISETP.GE.AND P0, PT, R2, UR7, PT ;  /* 0x0000000702007c0c */ /* 0x008fc8000bf06270 */
[----:B------:R-:W-:Y:S02]  /*0100*/  ISETP.GE.OR.EX P0, PT, RZ, UR5, P0, P1 ;  /* 0x00000005ff007c0c */ /* 0x000fe40008706710 */
[----:B------:R-:W-:-:S11]  /*0110*/  ISETP.GE.AND.EX P1, PT, RZ, UR5, PT, P1 ;  /* 0x00000005ff007c0c */ /* 0x000fd6000bf26310 */
[----:B----4-:R-:W-:Y:S05]  /*0120*/  @P0 BRA `(.L_x_1) ;  /* 0x0000000000240947 */ /* 0x010fea0003800000 */
[----:B------:R-:W0:Y:S01]  /*0130*/  LDCU.64 UR8, c[0x0][0x388] ;  /* 0x00007100ff0877ac */ /* 0x000e220008000a00 */
[----:B------:R-:W-:Y:S01]  /*0140*/  IMAD.MOV.U32 R3, RZ, RZ, RZ ;  /* 0x000000ffff037224 */ /* 0x000fe200078e00ff */
[----:B------:R-:W-:Y:S01]  /*0150*/  UMOV UR4, URZ ;  /* 0x000000ff00047c82 */ /* 0x000fe20008000000 */
[----:B------:R-:W-:-:S04]  /*0160*/  IMAD.WIDE.U32 R4, R9, UR7, R2 ;  /* 0x0000000709047c25 */ /* 0x000fc8000f8e0002 */
[----:B------:R-:W-:Y:S01]  /*0170*/  VIADD R5, R5, UR4 ;  /* 0x0000000405057c36 */ /* 0x000fe20008000000 */
[----:B0-----:R-:W-:-:S04]  /*0180*/  LEA R6, P0, R4, UR8, 0x3 ;  /* 0x0000000804067c11 */ /* 0x001fc8000f8018ff */
[----:B------:R-:W-:-:S05]  /*0190*/  LEA.HI.X R7, R4, UR9, R5, 0x3, P0 ;  /* 0x0000000904077c11 */ /* 0x000fca00080f1c05 */
[----:B------:R0:W-:Y:S04]  /*01a0*/  STG.E desc[UR10][R6.64], RZ ;  /* 0x000000ff06007986 */ /* 0x0001e8000c10190a */
[----:B------:R0:W-:Y:S02]  /*01b0*/  STG.E desc[UR10][R6.64+0x4], RZ ;  /* 0x000004ff06007986 */ /* 0x0001e4000c10190a */
.L_x_1:
[----:B------:R-:W-:Y:S05]  /*01c0*/  BSYNC.RECONVERGENT B0 ;  /* 0x0000000000007941 */ /* 0x000fea0003800200 */
.L_x_0:
[----:B------:R-:W-:Y:S05]  /*01d0*/  @P1 EXIT ;  /* 0x000000000000194d */ /* 0x000fea0003800000 */
[----:B------:R-:W1:Y:S01]  /*01e0*/  LDC R0, c[0x0][0x39c] ;  /* 0x0000e700ff007b82 */ /* 0x000e620000000800 */
[----:B------:R-:W-:Y:S01]  /*01f0*/  BSSY.RECONVERGENT B0, `(.L_x_2) ;  /* 0x0000021000007945 */ /* 0x000fe20003800200 */
[----:B-1----:R-:W-:-:S04]  /*0200*/  IADD3 R12, P0, PT, R9, R0, RZ ;  /* 0x00000000090c7210 */ /* 0x002fc80007f1e0ff */
[----:B------:R-:W-:-:S04]  /*0210*/  LEA.HI.X.SX32 R11, R0, RZ, 0x1, P0 ;  /* 0x000000ff000b7211 */ /* 0x000fc800000f0eff */
[----:B------:R-:W-:-:S04]  /*0220*/  LOP3.LUT R0, R11, UR5, RZ, 0xfc, !PT ;  /* 0x000000050b007c12 */ /* 0x000fc8000f8efcff */
[----:B------:R-:W-:-:S13]  /*0230*/  ISETP.NE.U32.AND P0, PT, R0, RZ, PT ;  /* 0x000000ff0000720c */ /* 0x000fda0003f05070 */
[----:B------:R-:W-:Y:S05]  /*0240*/  @P0 BRA `(.L_x_3) ;  /* 0x0000000000500947 */ /* 0x000fea0003800000 */
[----:B------:R-:W1:Y:S01]  /*0250*/  I2F.U32.RP R0, UR6 ;  /* 0x0000000600007d06 */ /* 0x000e620008209000 */
[----:B------:R-:W-:-:S07]  /*0260*/  ISETP.NE.U32.AND P1, PT, RZ, UR6, PT ;  /* 0x00000006ff007c0c */ /* 0x000fce000bf25070 */
[----:B-1----:R-:W1:Y:S02]  /*0270*/  MUFU.RCP R0, R0 ;  /* 0x0000000000007308 */ /* 0x002e640000001000 */
[----:B-1----:R-:W-:-:S06]  /*0280*/  VIADD R4, R0, 0xffffffe ;  /* 0x0ffffffe00047836 */ /* 0x002fcc0000000000 */
[----:B------:R1:W0:Y:S02]  /*0290*/  F2I.FTZ.U32.TRUNC.NTZ R5, R4 ;  /* 0x0000000400057305 */ /* 0x000224000021f000 */
[----:B-1----:R-:W-:Y:S02]  /*02a0*/  IMAD.MOV.U32 R4, RZ, RZ, RZ ;  /* 0x000000ffff047224 */ /* 0x002fe400078e00ff */
[----:B0-----:R-:W-:-:S04]  /*02b0*/  IMAD.MOV R7, RZ, RZ, -R5 ;  /* 0x000000ffff077224 */ /* 0x001fc800078e0a05 */
[----:B------:R-:W-:-:S04]  /*02c0*/  IMAD R7, R7, UR6, RZ ;  /* 0x0000000607077c24 */ /* 0x000fc8000f8e02ff */
[----:B------:R-:W-:-:S06]  /*02d0*/  IMAD.HI.U32 R5, R5, R7, R4 ;  /* 0x0000000705057227 */ /* 0x000fcc00078e0004 */
[----:B------:R-:W-:-:S05]  /*02e0*/  IMAD.HI.U32 R5, R5, R12, RZ ;  /* 0x0000000c05057227 */ /* 0x000fca00078e00ff */
[----:B------:R-:W-:-:S05]  /*02f0*/  IADD3 R5, PT, PT, -R5, RZ, RZ ;  /* 0x000000ff05057210 */ /* 0x000fca0007ffe1ff */
[----:B------:R-:W-:Y:S02]  /*0300*/  IMAD R6, R5, UR6, R12 ;  /* 0x0000000605067c24 */ /* 0x000fe4000f8e020c */
[----:B------:R-:W-:-:S03]  /*0310*/  IMAD.MOV.U32 R5, RZ, RZ, RZ ;  /* 0x000000ffff057224 */ /* 0x000fc600078e00ff */
[----:B------:R-:W-:-:S13]  /*0320*/  ISETP.GE.U32.AND P0, PT, R6, UR6, PT ;  /* 0x0000000606007c0c */ /* 0x000fda000bf06070 */
[----:B------:R-:W-:-:S05]  /*0330*/  @P0 VIADD R6, R6, -UR6 ;  /* 0x8000000606060c36 */ /* 0x000fca0008000000 */
[----:B------:R-:W-:-:S13]  /*0340*/  ISETP.GE.U32.AND P0, PT, R6, UR6, PT ;  /* 0x0000000606007c0c */ /* 0x000fda000bf06070 */
[----:B------:R-:W-:Y:S01]  /*0350*/  @P0 VIADD R6, R6, -UR6 ;  /* 0x8000000606060c36 */ /* 0x000fe20008000000 */
[----:B------:R-:W-:-:S05]  /*0360*/  @!P1 LOP3.LUT R6, RZ, UR6, RZ, 0x33, !PT ;  /* 0x00000006ff069c12 */ /* 0x000fca000f8e33ff */
[----:B------:R-:W-:Y:S01]  /*0370*/  IMAD.MOV.U32 R4, RZ, RZ, R6 ;  /* 0x000000ffff047224 */ /* 0x000fe200078e0006 */
[----:B------:R-:W-:Y:S06]  /*0380*/  BRA `(.L_x_4) ;  /* 0x00000000001c7947 */ /* 0x000fec0003800000 */
.L_x_3:
[----:B------:R-:W1:Y:S01]  /*0390*/  LDCU UR4, c[0x0][0x3a4] ;  /* 0x00007480ff0477ac */ /* 0x000e620008000800 */
[----:B------:R-:W-:Y:S01]  /*03a0*/  IMAD.U32 R8, RZ, RZ, UR5 ;  /* 0x00000005ff087e24 */ /* 0x000fe2000f8e00ff */
[----:B------:R-:W-:Y:S02]  /*03b0*/  MOV R0, 0x3e0 ;  /* 0x000003e000007802 */ /* 0x000fe40000000f00 */
[----:B-1----:R-:W-:-:S07]  /*03c0*/  MOV R10, UR4 ;  /* 0x00000004000a7c02 */ /* 0x002fce0008000f00 */
[----:B0-----:R-:W-:Y:S05]  /*03d0*/  CALL.REL.NOINC `($__internal_0_$__cuda_sm20_rem_s64) ;  /* 0x0000000400c07944 */ /* 0x001fea0003c00000 */
[----:B------:R-:W-:Y:S02]  /*03e0*/  IMAD.MOV.U32 R4, RZ, RZ, R10 ;  /* 0x000000ffff047224 */ /* 0x000fe400078e000a */
[----:B------:R-:W-:-:S07]  /*03f0*/  IMAD.MOV.U32 R5, RZ, RZ, R11 ;  /* 0x000000ffff057224 */ /* 0x000fce00078e000b */
.L_x_4:
[----:B------:R-:W-:Y:S05]  /*0400*/  BSYNC.RECONVERGENT B0 ;  /* 0x0000000000007941 */ /* 0x000fea0003800200 */
.L_x_2:
[----:B------:R-:W0:Y:S02]  /*0410*/  LDCU.64 UR8, c[0x0][0x3a8] ;  /* 0x00007500ff0877ac */ /* 0x000e240008000a00 */
[----:B0-----:R-:W-:Y:S02]  /*0420*/  USHF.R.S32.HI UR4, URZ, 0x1f, UR9 ;  /* 0x0000001fff047899 */ /* 0x001fe40008011409 */
[----:B------:R-:W-:-:S04]  /*0430*/  ISETP.GE.U32.AND P0, PT, R4, UR9, PT ;  /* 0x0000000904007c0c */ /* 0x000fc8000bf06070 */
[----:B------:R-:W-:-:S04]  /*0440*/  ISETP.GE.AND.EX P0, PT, R5, UR4, PT, P0 ;  /* 0x0000000405007c0c */ /* 0x000fc8000bf06300 */
[----:B------:R-:W-:-:S13]  /*0450*/  ISETP.GE.OR P0, PT, R2, UR8, P0 ;  /* 0x0000000802007c0c */ /* 0x000fda0008706670 */
[----:B------:R-:W-:Y:S05]  /*0460*/  @P0 EXIT ;  /* 0x000000000000094d */ /* 0x000fea0003800000 */
[----:B------:R-:W0:Y:S01]  /*0470*/  LDC R11, c[0x0][0x3a0] ;  /* 0x0000e800ff0b7b82 */ /* 0x000e220000000800 */
[----:B------:R-:W-:Y:S01]  /*0480*/  BSSY.RECONVERGENT B0, `(.L_x_5) ;  /* 0x000001d000007945 */ /* 0x000fe20003800200 */
[----:B0-----:R-:W-:-:S04]  /*0490*/  IADD3 R12, P0, PT, R2, R11, RZ ;  /* 0x0000000b020c7210 */ /* 0x001fc80007f1e0ff */
[----:B------:R-:W-:-:S04]  /*04a0*/  LEA.HI.X.SX32 R11, R11, RZ, 0x1, P0 ;  /* 0x000000ff0b0b7211 */ /* 0x000fc800000f0eff */
[----:B------:R-:W-:-:S13]  /*04b0*/  ISETP.NE.U32.AND P0, PT, R11, RZ, PT ;  /* 0x000000ff0b00720c */ /* 0x000fda0003f05070 */
[----:B------:R-:W-:Y:S05]  /*04c0*/  @P0 BRA `(.L_x_6) ;  /* 0x00000000004c0947 */ /* 0x000fea0003800000 */
[----:B------:R-:W0:Y:S01]  /*04d0*/  I2F.U32.RP R0, UR8 ;  /* 0x0000000800007d06 */ /* 0x000e220008209000 */
[----:B------:R-:W-:-:S07]  /*04e0*/  ISETP.NE.U32.AND P1, PT, RZ, UR8, PT ;  /* 0x00000008ff007c0c */ /* 0x000fce000bf25070 */
[----:B0-----:R-:W0:Y:S02]  /*04f0*/  MUFU.RCP R0, R0 ;  /* 0x0000000000007308 */ /* 0x001e240000001000 */
[----:B0-----:R-:W-:-:S06]  /*0500*/  VIADD R6, R0, 0xffffffe ;  /* 0x0ffffffe00067836 */ /* 0x001fcc0000000000 */
[----:B------:R0:W1:Y:S02]  /*0510*/  F2I.FTZ.U32.TRUNC.NTZ R7, R6 ;  /* 0x0000000600077305 */ /* 0x000064000021f000 */
[----:B0-----:R-:W-:Y:S02]  /*0520*/  IMAD.MOV.U32 R6, RZ, RZ, RZ ;  /* 0x000000ffff067224 */ /* 0x001fe400078e00ff */
[----:B-1----:R-:W-:-:S04]  /*0530*/  IMAD.MOV R11, RZ, RZ, -R7 ;  /* 0x000000ffff0b7224 */ /* 0x002fc800078e0a07 */
[----:B------:R-:W-:-:S04]  /*0540*/  IMAD R11, R11, UR8, RZ ;  /* 0x000000080b0b7c24 */ /* 0x000fc8000f8e02ff */
[----:B------:R-:W-:-:S04]  /*0550*/  IMAD.HI.U32 R7, R7, R11, R6 ;  /* 0x0000000b07077227 */ /* 0x000fc800078e0006 */
[----:B------:R-:W-:Y:S02]  /*0560*/  IMAD.MOV.U32 R11, RZ, RZ, RZ ;  /* 0x000000ffff0b7224 */ /* 0x000fe400078e00ff */
[----:B------:R-:W-:-:S05]  /*0570*/  IMAD.HI.U32 R7, R7, R12, RZ ;  /* 0x0000000c07077227 */ /* 0x000fca00078e00ff */
[----:B------:R-:W-:-:S05]  /*0580*/  IADD3 R7, PT, PT, -R7, RZ, RZ ;  /* 0x000000ff07077210 */ /* 0x000fca0007ffe1ff */
[----:B------:R-:W-:-:S05]  /*0590*/  IMAD R10, R7, UR8, R12 ;  /* 0x00000008070a7c24 */ /* 0x000fca000f8e020c */
[----:B------:R-:W-:-:S13]  /*05a0*/  ISETP.GE.U32.AND P0, PT, R10, UR8, PT ;  /* 0x000000080a007c0c */ /* 0x000fda000bf06070 */
[----:B------:R-:W-:-:S05]  /*05b0*/  @P0 VIADD R10, R10, -UR8 ;  /* 0x800000080a0a0c36 */ /* 0x000fca0008000000 */
[----:B------:R-:W-:-:S13]  /*05c0*/  ISETP.GE.U32.AND P0, PT, R10, UR8, PT ;  /* 0x000000080a007c0c */ /* 0x000fda000bf06070 */
[----:B------:R-:W-:Y:S01]  /*05d0*/  @P0 VIADD R10, R10, -UR8 ;  /* 0x800000080a0a0c36 */ /* 0x000fe20008000000 */
[----:B------:R-:W-:Y:S01]  /*05e0*/  @!P1 LOP3.LUT R10, RZ, UR8, RZ, 0x33, !PT ;  /* 0x00000008ff0a9c12 */ /* 0x000fe2000f8e33ff */
[----:B------:R-:W-:Y:S06]  /*05f0*/  BRA `(.L_x_7) ;  /* 0x0000000000147947 */ /* 0x000fec0003800000 */
.L_x_6:
[----:B------:R-:W0:Y:S01]  /*0600*/  LDCU UR4, c[0x0][0x3a8] ;  /* 0x00007500ff0477ac */ /* 0x000e220008000800 */
[----:B------:R-:W-:Y:S01]  /*0610*/  IMAD.MOV.U32 R8, RZ, RZ, RZ ;  /* 0x000000ffff087224 */ /* 0x000fe200078e00ff */
[----:B------:R-:W-:Y:S01]  /*0620*/  MOV R0, 0x650 ;  /* 0x0000065000007802 */ /* 0x000fe20000000f00 */
[----:B0-----:R-:W-:-:S07]  /*0630*/  IMAD.U32 R10, RZ, RZ, UR4 ;  /* 0x00000004ff0a7e24 */ /* 0x001fce000f8e00ff */
[----:B------:R-:W-:Y:S05]  /*0640*/  CALL.REL.NOINC `($__internal_0_$__cuda_sm20_rem_s64) ;  /* 0x0000000400247944 */ /* 0x000fea0003c00000 */
.L_x_7:
[----:B------:R-:W-:Y:S05]  /*0650*/  BSYNC.RECONVERGENT B0 ;  /* 0x0000000000007941 */ /* 0x000fea0003800200 */
.L_x_5:
[----:B------:R-:W0:Y:S02]  /*0660*/  LDCU UR13, c[0x0][0x3b0] ;  /* 0x00007600ff0d77ac */ /* 0x000e240008000800 */
[----:B0-----:R-:W-:Y:S02]  /*0670*/  USHF.R.S32.HI UR12, URZ, 0x1f, UR13 ;  /* 0x0000001fff0c7899 */ /* 0x001fe4000801140d */
[----:B------:R-:W-:-:S04]  /*0680*/  ISETP.GE.U32.AND P0, PT, R10, UR13, PT ;  /* 0x0000000d0a007c0c */ /* 0x000fc8000bf06070 */
[----:B------:R-:W-:-:S13]  /*0690*/  ISETP.GE.AND.EX P0, PT, R11, UR12, PT, P0 ;  /* 0x0000000c0b007c0c */ /* 0x000fda000bf06300 */
[----:B------:R-:W-:Y:S05]  /*06a0*/  @P0 EXIT ;  /* 0x000000000000094d */ /* 0x000fea0003800000 */
[----:B------:R-:W0:Y:S02]  /*06b0*/  LDCU UR4, c[0x0][0x3c0] ;  /* 0x00007800ff0477ac */ /* 0x000e240008000800 */
[----:B0-----:R-:W-:-:S09]  /*06c0*/  UISETP.NE.AND UP0, UPT, UR4, URZ, UPT ;  /* 0x000000ff0400728c */ /* 0x001fd2000bf05270 */
[----:B------:R-:W-:Y:S05]  /*06d0*/  BRA.U !UP0, `(.L_x_8) ;  /* 0x0000000108887547 */ /* 0x000fea000b800000 */
[----:B------:R-:W0:Y:S01]  /*06e0*/  LDCU UR4, c[0x0][0x3b4] ;  /* 0x00007680ff0477ac */ /* 0x000e220008000800 */
[----:B------:R-:W1:Y:S01]  /*06f0*/  LDC.64 R6, c[0x0][0x3a8] ;  /* 0x0000ea00ff067b82 */ /* 0x000e620000000a00 */
[----:B------:R-:W-:Y:S01]  /*0700*/  LOP3.LUT R3, RZ, R10, RZ, 0x33, !PT ;  /* 0x0000000aff037212 */ /* 0x000fe200078e33ff */
[----:B------:R-:W0:Y:S01]  /*0710*/  LDCU.64 UR8, c[0x0][0x390] ;  /* 0x00007200ff0877ac */ /* 0x000e220008000a00 */
[----:B------:R-:W-:Y:S01]  /*0720*/  LOP3.LUT R11, RZ, R11, RZ, 0x33, !PT ;  /* 0x0000000bff0b7212 */ /* 0x000fe200078e33ff */
[----:B------:R-:W2:Y:S01]  /*0730*/  LDCU UR6, c[0x0][0x398] ;  /* 0x00007300ff0677ac */ /* 0x000ea20008000800 */
[----:B------:R-:W3:Y:S01]  /*0740*/  LDCU UR7, c[0x0][0x3b8] ;  /* 0x00007700ff0777ac */ /* 0x000ee20008000800 */
[----:B0-----:R-:W-:Y:S01]  /*0750*/  UIMAD UR5, UR4, UR9, UR8 ;  /* 0x00000009040572a4 */ /* 0x001fe2000f8e0208 */
[C---:B-1----:R-:W-:Y:S01]  /*0760*/  IMAD R0, R7.reuse, UR13, RZ ;  /* 0x0000000d07007c24 */ /* 0x042fe2000f8e02ff */
[----:B--2---:R-:W-:Y:S01]  /*0770*/  UIMAD UR4, UR4, UR6, URZ ;  /* 0x00000006040472a4 */ /* 0x004fe2000f8e02ff */
[----:B------:R-:W-:-:S03]  /*0780*/  IADD3 R7, PT, PT, R7, -0x1, RZ ;  /* 0xffffffff07077810 */ /* 0x000fc60007ffe0ff */
[----:B---3--:R-:W-:Y:S01]  /*0790*/  UIMAD UR4, UR4, UR7, UR5 ;  /* 0x00000007040472a4 */ /* 0x008fe2000f8e0205 */
[----:B------:R-:W-:-:S04]  /*07a0*/  IADD3 R13, P0, PT, R7, -R4, RZ ;  /* 0x80000004070d7210 */ /* 0x000fc80007f1e0ff */
[----:B------:R-:W-:Y:S01]  /*07b0*/  LEA.HI.X.SX32 R7, R7, ~R5, 0x1, P0 ;  /* 0x8000000507077211 */ /* 0x000fe200000f0eff */
[----:B------:R-:W-:-:S05]  /*07c0*/  IMAD R0, R0, UR4, RZ ;  /* 0x0000000400007c24 */ /* 0x000fca000f8e02ff */
[C---:B------:R-:W-:Y:S01]  /*07d0*/  IADD3 R4, P1, PT, R0.reuse, UR13, RZ ;  /* 0x0000000d00047c10 */ /* 0x040fe2000ff3e0ff */
[----:B------:R-:W0:Y:S03]  /*07e0*/  LDCU.128 UR4, c[0x0][0x380] ;  /* 0x00007000ff0477ac */ /* 0x000e260008000c00 */
[----:B------:R-:W-:Y:S01]  /*07f0*/  LEA.HI.X.SX32 R5, R0, UR12, 0x1, P1 ;  /* 0x0000000c00057c11 */ /* 0x000fe200088f0eff */
[----:B------:R-:W-:Y:S02]  /*0800*/  IMAD R0, R7, UR13, RZ ;  /* 0x0000000d07007c24 */ /* 0x000fe4000f8e02ff */
[----:B------:R-:W-:-:S04]  /*0810*/  IMAD.WIDE.U32 R4, R13, UR13, R4 ;  /* 0x0000000d0d047c25 */ /* 0x000fc8000f8e0004 */
[----:B------:R-:W-:Y:S01]  /*0820*/  IMAD R13, R13, UR12, R0 ;  /* 0x0000000c0d0d7c24 */ /* 0x000fe2000f8e0200 */
[----:B------:R-:W-:-:S04]  /*0830*/  IADD3 R0, P0, PT, R3, R4, RZ ;  /* 0x0000000403007210 */ /* 0x000fc80007f1e0ff */
[----:B------:R-:W-:Y:S02]  /*0840*/  IADD3.X R5, PT, PT, R11, R5, R13, P0, !PT ;  /* 0x000000050b057210 */ /* 0x000fe400007fe40d */
[----:B0-----:R-:W-:-:S04]  /*0850*/  LEA R4, P0, R0, UR4, 0x2 ;  /* 0x0000000400047c11 */ /* 0x001fc8000f8010ff */
[----:B------:R-:W-:-:S06]  /*0860*/  LEA.HI.X R5, R0, UR5, R5, 0x2, P0 ;  /* 0x0000000500057c11 */ /* 0x000fcc00080f1405 */
[----:B------:R-:W2:Y:S01]  /*0870*/  LDG.E R5, desc[UR10][R4.64] ;  /* 0x0000000a04057981 */ /* 0x000ea2000c1e1900 */
[----:B------:R-:W-:Y:S01]  /*0880*/  IMAD.MOV.U32 R3, RZ, RZ, RZ ;  /* 0x000000ffff037224 */ /* 0x000fe200078e00ff */
[----:B------:R-:W-:Y:S01]  /*0890*/  UMOV UR4, URZ ;  /* 0x000000ff00047c82 */ /* 0x000fe20008000000 */
[----:B------:R-:W-:-:S04]  /*08a0*/  IMAD.WIDE.U32 R2, R9, R6, R2 ;  /* 0x0000000609027225 */ /* 0x000fc800078e0002 */
[----:B------:R-:W-:Y:S01]  /*08b0*/  VIADD R3, R3, UR4 ;  /* 0x0000000403037c36 */ /* 0x000fe20008000000 */
[----:B------:R-:W-:-:S04]  /*08c0*/  LEA R6, P0, R2, UR6, 0x3 ;  /* 0x0000000602067c11 */ /* 0x000fc8000f8018ff */
[----:B------:R-:W-:-:S05]  /*08d0*/  LEA.HI.X R7, R2, UR7, R3, 0x3, P0 ;  /* 0x0000000702077c11 */ /* 0x000fca00080f1c03 */
[----:B--2---:R-:W-:Y:S01]  /*08e0*/  STG.E desc[UR10][R6.64], R5 ;  /* 0x0000000506007986 */ /* 0x004fe2000c10190a */
[----:B------:R-:W-:Y:S05]  /*08f0*/  EXIT ;  /* 0x000000000000794d */ /* 0x000fea0003800000 */
.L_x_8:
[----:B------:R-:W0:Y:S01]  /*0900*/  LDCU UR4, c[0x0][0x3b4] ;  /* 0x00007680ff0477ac */ /* 0x000e220008000800 */
[----:B------:R-:W-:Y:S01]  /*0910*/  IMAD R3, R5, UR13, RZ ;  /* 0x0000000d05037c24 */ /* 0x000fe2000f8e02ff */
[----:B------:R-:W0:Y:S03]  /*0920*/  LDCU UR5, c[0x0][0x398] ;  /* 0x00007300ff0577ac */ /* 0x000e260008000800 */
[----:B------:R-:W-:Y:S01]  /*0930*/  IMAD R3, R4, UR12, R3 ;  /* 0x0000000c04037c24 */ /* 0x000fe2000f8e0203 */
[----:B------:R-:W1:Y:S01]  /*0940*/  LDCU.64 UR6, c[0x0][0x390] ;  /* 0x00007200ff0677ac */ /* 0x000e620008000a00 */
[----:B------:R-:W2:Y:S01]  /*0950*/  LDCU.64 UR14, c[0x0][0x3a8] ;  /* 0x00007500ff0e77ac */ /* 0x000ea20008000a00 */
[----:B------:R-:W3:Y:S01]  /*0960*/  LDCU UR8, c[0x0][0x3b8] ;  /* 0x00007700ff0877ac */ /* 0x000ee20008000800 */
[----:B------:R-:W4:Y:S01]  /*0970*/  LDCU.128 UR16, c[0x0][0x380] ;  /* 0x00007000ff1077ac */ /* 0x000f220008000c00 */
[----:B0-----:R-:W-:-:S02]  /*0980*/  UIMAD UR5, UR4, UR5, URZ ;  /* 0x00000005040572a4 */ /* 0x001fc4000f8e02ff */
[----:B-1----:R-:W-:Y:S02]  /*0990*/  UIMAD UR6, UR4, UR7, UR6 ;  /* 0x00000007040672a4 */ /* 0x002fe4000f8e0206 */
[----:B--2---:R-:W-:Y:S02]  /*09a0*/  UIMAD UR4, UR15, UR13, URZ ;  /* 0x0000000d0f0472a4 */ /* 0x004fe4000f8e02ff */
[----:B---3--:R-:W-:-:S04]  /*09b0*/  UIMAD UR5, UR5, UR8, UR6 ;  /* 0x00000008050572a4 */ /* 0x008fc8000f8e0206 */
[----:B------:R-:W-:-:S04]  /*09c0*/  UIMAD UR4, UR5, UR4, URZ ;  /* 0x00000004050472a4 */ /* 0x000fc8000f8e02ff */
[----:B------:R-:W-:Y:S02]  /*09d0*/  USHF.R.S32.HI UR5, URZ, 0x1f, UR4 ;  /* 0x0000001fff057899 */ /* 0x000fe40008011404 */
[----:B------:R-:W-:-:S04]  /*09e0*/  IMAD.U32 R6, RZ, RZ, UR4 ;  /* 0x00000004ff067e24 */ /* 0x000fc8000f8e00ff */
[----:B------:R-:W-:Y:S02]  /*09f0*/  IMAD.U32 R7, RZ, RZ, UR5 ;  /* 0x00000005ff077e24 */ /* 0x000fe4000f8e00ff */
[----:B------:R-:W-:-:S03]  /*0a00*/  IMAD.WIDE.U32 R6, R4, UR13, R6 ;  /* 0x0000000d04067c25 */ /* 0x000fc6000f8e0006 */
[----:B------:R-:W-:-:S04]  /*0a10*/  IADD3 R0, P0, PT, R10, R6, RZ ;  /* 0x000000060a007210 */ /* 0x000fc80007f1e0ff */
[----:B------:R-:W-:Y:S02]  /*0a20*/  IADD3.X R7, PT, PT, R11, R7, R3, P0, !PT ;  /* 0x000000070b077210 */ /* 0x000fe400007fe403 */
[----:B----4-:R-:W-:-:S04]  /*0a30*/  LEA R4, P0, R0, UR16, 0x2 ;  /* 0x0000001000047c11 */ /* 0x010fc8000f8010ff */
[----:B------:R-:W-:-:S06]  /*0a40*/  LEA.HI.X R5, R0, UR17, R7, 0x2, P0 ;  /* 0x0000001100057c11 */ /* 0x000fcc00080f1407 */
[----:B------:R-:W2:Y:S01]  /*0a50*/  LDG.E R5, desc[UR10][R4.64] ;  /* 0x0000000a04057981 */ /* 0x000ea2000c1e1900 */
[----:B------:R-:W-:Y:S01]  /*0a60*/  HFMA2 R3, -RZ, RZ, 0, 0 ;  /* 0x00000000ff037431 */ /* 0x000fe200000001ff */
[----:B------:R-:W-:Y:S02]  /*0a70*/  UMOV UR4, URZ ;  /* 0x000000ff00047c82 */ /* 0x000fe40008000000 */
[----:B------:R-:W-:-:S04]  /*0a80*/  IMAD.WIDE.U32 R2, R9, UR14, R2 ;  /* 0x0000000e09027c25 */ /* 0x000fc8000f8e0002 */
[----:B------:R-:W-:Y:S01]  /*0a90*/  VIADD R3, R3, UR4 ;  /* 0x0000000403037c36 */ /* 0x000fe20008000000 */
[----:B------:R-:W-:-:S04]  /*0aa0*/  LEA R6, P0, R2, UR18, 0x3 ;  /* 0x0000001202067c11 */ /* 0x000fc8000f8018ff */
[----:B------:R-:W-:-:S05]  /*0ab0*/  LEA.HI.X R7, R2, UR19, R3, 0x3, P0 ;  /* 0x0000001302077c11 */ /* 0x000fca00080f1c03 */
[----:B--2---:R-:W-:Y:S01]  /*0ac0*/  STG.E desc[UR10][R6.64], R5 ;  /* 0x0000000506007986 */ /* 0x004fe2000c10190a */
[----:B------:R-:W-:Y:S05]  /*0ad0*/  EXIT ;  /* 0x000000000000794d */ /* 0x000fea0003800000 */
        .weak           $__internal_0_$__cuda_sm20_rem_s64
        .type           $__internal_0_$__cuda_sm20_rem_s64,@function
        .size           $__internal_0_$__cuda_sm20_rem_s64,(.L_x_10 - $__internal_0_$__cuda_sm20_rem_s64)
$__internal_0_$__cuda_sm20_rem_s64:
[----:B------:R-:W-:Y:S02]  /*0ae0*/  IADD3 R7, P1, PT, RZ, -R10, RZ ;  /* 0x8000000aff077210 */ /* 0x000fe40007f3e0ff */
[----:B------:R-:W-:-:S03]  /*0af0*/  ISETP.GE.AND P0, PT, R8, RZ, PT ;  /* 0x000000ff0800720c */ /* 0x000fc60003f06270 */
[----:B------:R-:W-:Y:S01]  /*0b00*/  IMAD.X R13, RZ, RZ, ~R8, P1 ;  /* 0x000000ffff0d7224 */ /* 0x000fe200008e0e08 */
[----:B------:R-:W-:-:S04]  /*0b10*/  SEL R6, R7, R10, !P0 ;  /* 0x0000000a07067207 */ /* 0x000fc80004000000 */
[----:B------:R-:W-:-:S04]  /*0b20*/  SEL R7, R13, R8, !P0 ;  /* 0x000000080d077207 */ /* 0x000fc80004000000 */
[----:B------:R-:W0:Y:S08]  /*0b30*/  I2F.U64.RP R13, R6 ;  /* 0x00000006000d7312 */ /* 0x000e300000309000 */
[----:B0-----:R-:W0:Y:S02]  /*0b40*/  MUFU.RCP R13, R13 ;  /* 0x0000000d000d7308 */ /* 0x001e240000001000 */
[----:B0-----:R-:W-:-:S06]  /*0b50*/  VIADD R14, R13, 0x1ffffffe ;  /* 0x1ffffffe0d0e7836 */ /* 0x001fcc0000000000 */
[----:B------:R-:W0:Y:S02]  /*0b60*/  F2I.U64.TRUNC R14, R14 ;  /* 0x0000000e000e7311 */ /* 0x000e24000020d800 */
[----:B0-----:R-:W-:-:S04]  /*0b70*/  IMAD.WIDE.U32 R16, R14, R6, RZ ;  /* 0x000000060e107225 */ /* 0x001fc800078e00ff */
[----:B------:R-:W-:Y:S01]  /*0b80*/  IMAD R17, R14, R7, R17 ;  /* 0x000000070e117224 */ /* 0x000fe200078e0211 */
[----:B------:R-:W-:-:S03]  /*0b90*/  IADD3 R19, P0, PT, RZ, -R16, RZ ;  /* 0x80000010ff137210 */ /* 0x000fc60007f1e0ff */
[----:B------:R-:W-:Y:S02]  /*0ba0*/  IMAD R17, R15, R6, R17 ;  /* 0x000000060f117224 */ /* 0x000fe400078e0211 */
[----:B------:R-:W-:-:S04]  /*0bb0*/  IMAD.HI.U32 R16, R14, R19, RZ ;  /* 0x000000130e107227 */ /* 0x000fc800078e00ff */
[----:B------:R-:W-:Y:S01]  /*0bc0*/  IMAD.X R21, RZ, RZ, ~R17, P0 ;  /* 0x000000ffff157224 */ /* 0x000fe200000e0e11 */
[----:B------:R-:W-:-:S03]  /*0bd0*/  MOV R17, R14 ;  /* 0x0000000e00117202 */ /* 0x000fc60000000f00 */
[-C--:B------:R-:W-:Y:S02]  /*0be0*/  IMAD R23, R15, R21.reuse, RZ ;  /* 0x000000150f177224 */ /* 0x080fe400078e02ff */
[----:B------:R-:W-:-:S04]  /*0bf0*/  IMAD.WIDE.U32 R16, P0, R14, R21, R16 ;  /* 0x000000150e107225 */ /* 0x000fc80007800010 */
[----:B------:R-:W-:-:S04]  /*0c00*/  IMAD.HI.U32 R13, R15, R21, RZ ;  /* 0x000000150f0d7227 */ /* 0x000fc800078e00ff */
[----:B------:R-:W-:-:S04]  /*0c10*/  IMAD.HI.U32 R16, P1, R15, R19, R16 ;  /* 0x000000130f107227 */ /* 0x000fc80007820010 */
[----:B------:R-:W-:Y:S01]  /*0c20*/  IMAD.X R13, R13, 0x1, R15, P0 ;  /* 0x000000010d0d7824 */ /* 0x000fe200000e060f */
[----:B------:R-:W-:-:S04]  /*0c30*/  IADD3 R17, P2, PT, R23, R16, RZ ;  /* 0x0000001017117210 */ /* 0x000fc80007f5e0ff */
[----:B------:R-:W-:Y:S01]  /*0c40*/  IADD3.X R13, PT, PT, RZ, RZ, R13, P2, P1 ;  /* 0x000000ffff0d7210 */ /* 0x000fe200017e240d */
[----:B------:R-:W-:Y:S01]  /*0c50*/  IMAD.WIDE.U32 R14, R17, R6, RZ ;  /* 0x00000006110e7225 */ /* 0x000fe200078e00ff */
[----:B------:R-:W-:-:S03]  /*0c60*/  ISETP.GE.AND P1, PT, R11, RZ, PT ;  /* 0x000000ff0b00720c */ /* 0x000fc60003f26270 */
[----:B------:R-:W-:Y:S01]  /*0c70*/  IMAD R15, R17, R7, R15 ;  /* 0x00000007110f7224 */ /* 0x000fe200078e020f */
[----:B------:R-:W-:-:S03]  /*0c80*/  IADD3 R19, P0, PT, RZ, -R14, RZ ;  /* 0x8000000eff137210 */ /* 0x000fc60007f1e0ff */
[----:B------:R-:W-:Y:S02]  /*0c90*/  IMAD R15, R13, R6, R15 ;  /* 0x000000060d0f7224 */ /* 0x000fe400078e020f */
[----:B------:R-:W-:-:S04]  /*0ca0*/  IMAD.HI.U32 R16, R17, R19, RZ ;  /* 0x0000001311107227 */ /* 0x000fc800078e00ff */
[----:B------:R-:W-:Y:S01]  /*0cb0*/  IMAD.X R14, RZ, RZ, ~R15, P0 ;  /* 0x000000ffff0e7224 */ /* 0x000fe200000e0e0f */
[----:B------:R-:W-:-:S03]  /*0cc0*/  IADD3 R15, P4, PT, RZ, -R12, RZ ;  /* 0x8000000cff0f7210 */ /* 0x000fc60007f9e0ff */
[----:B------:R-:W-:Y:S01]  /*0cd0*/  IMAD.WIDE.U32 R16, P0, R17, R14, R16 ;  /* 0x0000000e11107225 */ /* 0x000fe20007800010 */
[----:B------:R-:W-:-:S03]  /*0ce0*/  SEL R12, R15, R12, !P1 ;  /* 0x0000000c0f0c7207 */ /* 0x000fc60004800000 */
[----:B------:R-:W-:Y:S02]  /*0cf0*/  HFMA2 R15, -RZ, RZ, 0, 0 ;  /* 0x00000000ff0f7431 */ /* 0x000fe400000001ff */
[----:B------:R-:W-:-:S04]  /*0d00*/  IMAD.HI.U32 R17, P2, R13, R19, R16 ;  /* 0x000000130d117227 */ /* 0x000fc80007840010 */
[CC--:B------:R-:W-:Y:S02]  /*0d10*/  IMAD R16, R13.reuse, R14.reuse, RZ ;  /* 0x0000000e0d107224 */ /* 0x0c0fe400078e02ff */
[----:B------:R-:W-:-:S03]  /*0d20*/  IMAD.HI.U32 R14, R13, R14, RZ ;  /* 0x0000000e0d0e7227 */ /* 0x000fc600078e00ff */
[----:B------:R-:W-:Y:S01]  /*0d30*/  IADD3 R17, P3, PT, R16, R17, RZ ;  /* 0x0000001110117210 */ /* 0x000fe20007f7e0ff */
[----:B------:R-:W-:Y:S02]  /*0d40*/  IMAD.X R16, RZ, RZ, ~R11, P4 ;  /* 0x000000ffff107224 */ /* 0x000fe400020e0e0b */
[----:B------:R-:W-:Y:S02]  /*0d50*/  IMAD.X R13, R14, 0x1, R13, P0 ;  /* 0x000000010e0d7824 */ /* 0x000fe400000e060d */
[----:B------:R-:W-:Y:S01]  /*0d60*/  IMAD.HI.U32 R14, R17, R12, RZ ;  /* 0x0000000c110e7227 */ /* 0x000fe200078e00ff */
[----:B------:R-:W-:Y:S02]  /*0d70*/  SEL R11, R16, R11, !P1 ;  /* 0x0000000b100b7207 */ /* 0x000fe40004800000 */
[----:B------:R-:W-:-:S03]  /*0d80*/  IADD3.X R13, PT, PT, RZ, RZ, R13, P3, P2 ;  /* 0x000000ffff0d7210 */ /* 0x000fc60001fe440d */
[----:B------:R-:W-:-:S04]  /*0d90*/  IMAD.WIDE.U32 R14, R17, R11, R14 ;  /* 0x0000000b110e7225 */ /* 0x000fc800078e000e */
[C---:B------:R-:W-:Y:S02]  /*0da0*/  IMAD R17, R13.reuse, R11, RZ ;  /* 0x0000000b0d117224 */ /* 0x040fe400078e02ff */
[----:B------:R-:W-:-:S04]  /*0db0*/  IMAD.HI.U32 R14, P0, R13, R12, R14 ;  /* 0x0000000c0d0e7227 */ /* 0x000fc8000780000e */
[----:B------:R-:W-:Y:S01]  /*0dc0*/  IMAD.HI.U32 R13, R13, R11, RZ ;  /* 0x0000000b0d0d7227 */ /* 0x000fe200078e00ff */
[----:B------:R-:W-:-:S03]  /*0dd0*/  IADD3 R17, P2, PT, R17, R14, RZ ;  /* 0x0000000e11117210 */ /* 0x000fc60007f5e0ff */
[----:B------:R-:W-:Y:S02]  /*0de0*/  IMAD.X R13, RZ, RZ, R13, P0 ;  /* 0x000000ffff0d7224 */ /* 0x000fe400000e060d */
[----:B------:R-:W-:-:S04]  /*0df0*/  IMAD.WIDE.U32 R14, R17, R6, RZ ;  /* 0x00000006110e7225 */ /* 0x000fc800078e00ff */
[----:B------:R-:W-:Y:S01]  /*0e00*/  IMAD.X R13, RZ, RZ, R13, P2 ;  /* 0x000000ffff0d7224 */ /* 0x000fe200010e060d */
[----:B------:R-:W-:Y:S01]  /*0e10*/  IADD3 R19, P2, PT, -R14, R12, RZ ;  /* 0x0000000c0e137210 */ /* 0x000fe20007f5e1ff */
[----:B------:R-:W-:-:S03]  /*0e20*/  IMAD R17, R17, R7, R15 ;  /* 0x0000000711117224 */ /* 0x000fc600078e020f */
[-C--:B------:R-:W-:Y:S01]  /*0e30*/  ISETP.GE.U32.AND P0, PT, R19, R6.reuse, PT ;  /* 0x000000061300720c */ /* 0x080fe20003f06070 */
[----:B------:R-:W-:-:S04]  /*0e40*/  IMAD R12, R13, R6, R17 ;  /* 0x000000060d0c7224 */ /* 0x000fc800078e0211 */
[----:B------:R-:W-:Y:S01]  /*0e50*/  IMAD.X R11, R11, 0x1, ~R12, P2 ;  /* 0x000000010b0b7824 */ /* 0x000fe200010e0e0c */
[----:B------:R-:W-:-:S04]  /*0e60*/  IADD3 R13, P2, PT, R19, -R6, RZ ;  /* 0x80000006130d7210 */ /* 0x000fc80007f5e0ff */
[C---:B------:R-:W-:Y:S01]  /*0e70*/  ISETP.GE.U32.AND.EX P0, PT, R11.reuse, R7, PT, P0 ;  /* 0x000000070b00720c */ /* 0x040fe20003f06100 */
[----:B------:R-:W-:-:S03]  /*0e80*/  IMAD.X R15, R11, 0x1, ~R7, P2 ;  /* 0x000000010b0f7824 */ /* 0x000fc600010e0e07 */
[----:B------:R-:W-:Y:S02]  /*0e90*/  SEL R13, R13, R19, P0 ;  /* 0x000000130d0d7207 */ /* 0x000fe40000000000 */
[----:B------:R-:W-:Y:S02]  /*0ea0*/  SEL R15, R15, R11, P0 ;  /* 0x0000000b0f0f7207 */ /* 0x000fe40000000000 */
[CC--:B------:R-:W-:Y:S02]  /*0eb0*/  ISETP.GE.U32.AND P0, PT, R13.reuse, R6.reuse, PT ;  /* 0x000000060d00720c */ /* 0x0c0fe40003f06070 */
[----:B------:R-:W-:Y:S02]  /*0ec0*/  IADD3 R6, P2, PT, R13, -R6, RZ ;  /* 0x800000060d067210 */ /* 0x000fe40007f5e0ff */
[CC--:B------:R-:W-:Y:S02]  /*0ed0*/  ISETP.GE.U32.AND.EX P0, PT, R15.reuse, R7.reuse, PT, P0 ;  /* 0x000000070f00720c */ /* 0x0c0fe40003f06100 */
[----:B------:R-:W-:-:S02]  /*0ee0*/  IADD3.X R11, PT, PT, R15, ~R7, RZ, P2, !PT ;  /* 0x800000070f0b7210 */ /* 0x000fc400017fe4ff */
[----:B------:R-:W-:Y:S02]  /*0ef0*/  SEL R6, R6, R13, P0 ;  /* 0x0000000d06067207 */ /* 0x000fe40000000000 */
[----:B------:R-:W-:Y:S02]  /*0f00*/  SEL R11, R11, R15, P0 ;  /* 0x0000000f0b0b7207 */ /* 0x000fe40000000000 */
[-C--:B------:R-:W-:Y:S02]  /*0f10*/  IADD3 R7, P2, PT, RZ, -R6.reuse, RZ ;  /* 0x80000006ff077210 */ /* 0x080fe40007f5e0ff */
[----:B------:R-:W-:Y:S02]  /*0f20*/  ISETP.NE.U32.AND P0, PT, R10, RZ, PT ;  /* 0x000000ff0a00720c */ /* 0x000fe40003f05070 */
[----:B------:R-:W-:Y:S01]  /*0f30*/  SEL R10, R7, R6, !P1 ;  /* 0x00000006070a7207 */ /* 0x000fe20004800000 */
[----:B------:R-:W-:Y:S01]  /*0f40*/  IMAD.X R12, RZ, RZ, ~R11, P2 ;  /* 0x000000ffff0c7224 */ /* 0x000fe200010e0e0b */
[----:B------:R-:W-:Y:S01]  /*0f50*/  ISETP.NE.AND.EX P0, PT, R8, RZ, PT, P0 ;  /* 0x000000ff0800720c */ /* 0x000fe20003f05300 */
[----:B------:R-:W-:-:S02]  /*0f60*/  IMAD.MOV.U32 R6, RZ, RZ, R0 ;  /* 0x000000ffff067224 */ /* 0x000fc400078e0000 */
[----:B------:R-:W-:Y:S01]  /*0f70*/  IMAD.MOV.U32 R7, RZ, RZ, 0x0 ;  /* 0x00000000ff077424 */ /* 0x000fe200078e00ff */
[----:B------:R-:W-:Y:S02]  /*0f80*/  SEL R11, R12, R11, !P1 ;  /* 0x0000000b0c0b7207 */ /* 0x000fe40004800000 */
[----:B------:R-:W-:Y:S02]  /*0f90*/  SEL R10, R10, 0xffffffff, P0 ;  /* 0xffffffff0a0a7807 */ /* 0x000fe40000000000 */
[----:B------:R-:W-:Y:S01]  /*0fa0*/  SEL R11, R11, 0xffffffff, P0 ;  /* 0xffffffff0b0b7807 */ /* 0x000fe20000000000 */
[----:B------:R-:W-:Y:S06]  /*0fb0*/  RET.REL.NODEC R6 `(getHnew) ;  /* 0xfffffff006107950 */ /* 0x000fec0003c3ffff */
.L_x_9:
[----:B------:R-:W-:-:S00]  /*0fc0*/  BRA `(.L_x_9) ;  /* 0xfffffffc00fc7947 */ /* 0x000fc0000383ffff */
[----:B------:R-:W-:-:S00]  /*0fd0*/  NOP ;  /* 0x0000000000007918 */ /* 0x000fc00000000000 */
        /* <DEDUP_REMOVED lines=10> */
.L_x_10:


//--------------------- .nv.shared.reserved.0     --------------------------
	.section	.nv.shared.reserved.0,"aw",@nobits
	.weak		__nv_reservedSMEM_offset_0_alias
	.size		__nv_reservedSMEM_offset_0_alias, 0, 64
	.other		__nv_reservedSMEM_offset_0_alias,@"STO_CUDA_RESERVED_SHARED STV_DEFAULT"
__nv_reservedSMEM_offset_0_alias:
	.zero		0
	.zero		64


//--------------------- .nv.constant0.getHnew     --------------------------
	.section	.nv.constant0.getHnew,"a",@progbits
	.sectionflags	@""
	.align	4
.nv.constant0.getHnew:
	.zero		964


//--------------------- SYMBOLS --------------------------

	.type		.nv.reservedSmem.offset0,@object
	.size		.nv.reservedSmem.offset0,0x4
